	.headerflags	@"EF_CUDA_TEXMODE_UNIFIED EF_CUDA_64BIT_ADDRESS EF_CUDA_ACCELERATORS EF_CUDA_SM90 EF_CUDA_VIRTUAL_SM(EF_CUDA_SM90)"
	.elftype	@"ET_EXEC"


//--------------------- .nv.info                  --------------------------
	.section	.nv.info,"",@"SHT_CUDA_INFO"
	.align	4


	//----- nvinfo : EIATTR_REGCOUNT
	.align		4
        /*0000*/ 	.byte	0x04, 0x2f
        /*0002*/ 	.short	(.L_3 - .L_2)
	.align		4
.L_2:
        /*0004*/ 	.word	index@(triton_poi_fused__native_batch_norm_legit_no_training_relu_1)
        /*0008*/ 	.word	0x0000001c


	//----- nvinfo : EIATTR_MIN_STACK_SIZE
	.align		4
.L_3:
        /*000c*/ 	.byte	0x04, 0x12
        /*000e*/ 	.short	(.L_5 - .L_4)
	.align		4
.L_4:
        /*0010*/ 	.word	index@(triton_poi_fused__native_batch_norm_legit_no_training_relu_1)
        /*0014*/ 	.word	0x00000000


	//----- nvinfo : EIATTR_FRAME_SIZE
	.align		4
.L_5:
        /*0018*/ 	.byte	0x04, 0x11
        /*001a*/ 	.short	(.L_7 - .L_6)
	.align		4
.L_6:
        /*001c*/ 	.word	index@(triton_poi_fused__native_batch_norm_legit_no_training_relu_1)
        /*0020*/ 	.word	0x00000000


	//----- nvinfo : EIATTR_MIN_STACK_SIZE
	.align		4
.L_7:
        /*0024*/ 	.byte	0x04, 0x12
        /*0026*/ 	.short	(.L_9 - .L_8)
	.align		4
.L_8:
        /*0028*/ 	.word	index@(triton_poi_fused__native_batch_norm_legit_no_training_relu_1)
        /*002c*/ 	.word	0x00000000
.L_9:


//--------------------- .nv.info.triton_poi_fused__native_batch_norm_legit_no_training_relu_1 --------------------------
	.section	.nv.info.triton_poi_fused__native_batch_norm_legit_no_training_relu_1,"",@"SHT_CUDA_INFO"
	.sectionflags	@""
	.align	4


	//----- nvinfo : EIATTR_CUDA_API_VERSION
	.align		4
        /*0000*/ 	.byte	0x04, 0x37
        /*0002*/ 	.short	(.L_11 - .L_10)
.L_10:
        /*0004*/ 	.word	0x0000007c


	//----- nvinfo : EIATTR_KPARAM_INFO
	.align		4
.L_11:
        /*0008*/ 	.byte	0x04, 0x17
        /*000a*/ 	.short	(.L_13 - .L_12)
.L_12:
        /*000c*/ 	.word	0x00000000
        /*0010*/ 	.short	0x0006
        /*0012*/ 	.short	0x0030
        /*0014*/ 	.byte	0x00, 0xf0, 0x11, 0x00


	//----- nvinfo : EIATTR_KPARAM_INFO
	.align		4
.L_13:
        /*0018*/ 	.byte	0x04, 0x17
        /*001a*/ 	.short	(.L_15 - .L_14)
.L_14:
        /*001c*/ 	.word	0x00000000
        /*0020*/ 	.short	0x0005
        /*0022*/ 	.short	0x0028
        /*0024*/ 	.byte	0x00, 0xf4, 0x21, 0x00


	//----- nvinfo : EIATTR_KPARAM_INFO
	.align		4
.L_15:
        /*0028*/ 	.byte	0x04, 0x17
        /*002a*/ 	.short	(.L_17 - .L_16)
.L_16:
        /*002c*/ 	.word	0x00000000
        /*0030*/ 	.short	0x0004
        /*0032*/ 	.short	0x0020
        /*0034*/ 	.byte	0x00, 0xf4, 0x21, 0x00


	//----- nvinfo : EIATTR_KPARAM_INFO
	.align		4
.L_17:
        /*0038*/ 	.byte	0x04, 0x17
        /*003a*/ 	.short	(.L_19 - .L_18)
.L_18:
        /*003c*/ 	.word	0x00000000
        /*0040*/ 	.short	0x0003
        /*0042*/ 	.short	0x0018
        /*0044*/ 	.byte	0x00, 0xf4, 0x21, 0x00


	//----- nvinfo : EIATTR_KPARAM_INFO
	.align		4
.L_19:
        /*0048*/ 	.byte	0x04, 0x17
        /*004a*/ 	.short	(.L_21 - .L_20)
.L_20:
        /*004c*/ 	.word	0x00000000
        /*0050*/ 	.short	0x0002
        /*0052*/ 	.short	0x0010
        /*0054*/ 	.byte	0x00, 0xf4, 0x21, 0x00


	//----- nvinfo : EIATTR_KPARAM_INFO
	.align		4
.L_21:
        /*0058*/ 	.byte	0x04, 0x17
        /*005a*/ 	.short	(.L_23 - .L_22)
.L_22:
        /*005c*/ 	.word	0x00000000
        /*0060*/ 	.short	0x0001
        /*0062*/ 	.short	0x0008
        /*0064*/ 	.byte	0x00, 0xf4, 0x21, 0x00


	//----- nvinfo : EIATTR_KPARAM_INFO
	.align		4
.L_23:
        /*0068*/ 	.byte	0x04, 0x17
        /*006a*/ 	.short	(.L_25 - .L_24)
.L_24:
        /*006c*/ 	.word	0x00000000
        /*0070*/ 	.short	0x0000
        /*0072*/ 	.short	0x0000
        /*0074*/ 	.byte	0x00, 0xf4, 0x21, 0x00


	//----- nvinfo : EIATTR_SPARSE_MMA_MASK
	.align		4
.L_25:
        /*0078*/ 	.byte	0x03, 0x50
        /*007a*/ 	.short	0x0000


	//----- nvinfo : EIATTR_MAXREG_COUNT
	.align		4
        /*007c*/ 	.byte	0x03, 0x1b
        /*007e*/ 	.short	0x00ff


	//----- nvinfo : EIATTR_EXIT_INSTR_OFFSETS
	.align		4
        /*0080*/ 	.byte	0x04, 0x1c
        /*0082*/ 	.short	(.L_27 - .L_26)


	//   ....[0]....
.L_26:
        /*0084*/ 	.word	0x00000520


	//   ....[1]....
        /*0088*/ 	.word	0x00000540


	//----- nvinfo : EIATTR_REQNTID
	.align		4
.L_27:
        /*008c*/ 	.byte	0x04, 0x10
        /*008e*/ 	.short	(.L_29 - .L_28)
.L_28:
        /*0090*/ 	.word	0x00000100
        /*0094*/ 	.word	0x00000001
        /*0098*/ 	.word	0x00000001


	//----- nvinfo : EIATTR_CBANK_PARAM_SIZE
	.align		4
.L_29:
        /*009c*/ 	.byte	0x03, 0x19
        /*009e*/ 	.short	0x0034


	//----- nvinfo : EIATTR_PARAM_CBANK
	.align		4
        /*00a0*/ 	.byte	0x04, 0x0a
        /*00a2*/ 	.short	(.L_31 - .L_30)
	.align		4
.L_30:
        /*00a4*/ 	.word	index@(.nv.constant0.triton_poi_fused__native_batch_norm_legit_no_training_relu_1)
        /*00a8*/ 	.short	0x0210
        /*00aa*/ 	.short	0x0034


	//----- nvinfo : EIATTR_SW_WAR
	.align		4
.L_31:
        /*00ac*/ 	.byte	0x04, 0x36
        /*00ae*/ 	.short	(.L_33 - .L_32)
.L_32:
        /*00b0*/ 	.word	0x00000008
.L_33:


//--------------------- .nv.callgraph             --------------------------
	.section	.nv.callgraph,"",@"SHT_CUDA_CALLGRAPH"
	.align	4
	.sectionentsize	8
	.align		4
        /*0000*/ 	.word	0x00000000
	.align		4
        /*0004*/ 	.word	0xffffffff
	.align		4
        /*0008*/ 	.word	0x00000000
	.align		4
        /*000c*/ 	.word	0xfffffffe
	.align		4
        /*0010*/ 	.word	0x00000000
	.align		4
        /*0014*/ 	.word	0xfffffffd
	.align		4
        /*0018*/ 	.word	0x00000000
	.align		4
        /*001c*/ 	.word	0xfffffffc


//--------------------- .nv.constant4             --------------------------
	.section	.nv.constant4,"a",@progbits
	.align	8
	.align		8
.nv.constant4:
        /*0000*/ 	.dword	_$_str
	.align		8
        /*0008*/ 	.dword	_$_str_$_2


//--------------------- .text.triton_poi_fused__native_batch_norm_legit_no_training_relu_1 --------------------------
	.section	.text.triton_poi_fused__native_batch_norm_legit_no_training_relu_1,"ax",@progbits
	.align	128
        .global         triton_poi_fused__native_batch_norm_legit_no_training_relu_1
        .type           triton_poi_fused__native_batch_norm_legit_no_training_relu_1,@function
        .size           triton_poi_fused__native_batch_norm_legit_no_training_relu_1,(.L_x_1 - triton_poi_fused__native_batch_norm_legit_no_training_relu_1)
        .other          triton_poi_fused__native_batch_norm_legit_no_training_relu_1,@"STO_CUDA_ENTRY STV_DEFAULT"
triton_poi_fused__native_batch_norm_legit_no_training_relu_1:
.text.triton_poi_fused__native_batch_norm_legit_no_training_relu_1:
[----:B------:R-:W0:Y:S01]  /*0000*/  LDC R1, c[0x0][0x28] ;  /* 0x00000a00ff017b82 */ /* 0x000e220000000800 */
[----:B------:R-:W1:Y:S01]  /*0010*/  S2R R0, SR_TID.X ;  /* 0x0000000000007919 */ /* 0x000e620000002100 */
[----:B------:R-:W-:Y:S02]  /*0020*/  CS2R R12, SRZ ;  /* 0x00000000000c7805 */ /* 0x000fe4000001ff00 */
[----:B------:R-:W-:Y:S01]  /*0030*/  CS2R R14, SRZ ;  /* 0x00000000000e7805 */ /* 0x000fe2000001ff00 */
[----:B------:R-:W-:Y:S01]  /*0040*/  ULDC.64 UR4, c[0x0][0x208] ;  /* 0x0000820000047ab9 */ /* 0x000fe20000000a00 */
[----:B------:R-:W2:Y:S02]  /*0050*/  S2R R3, SR_CTAID.X ;  /* 0x0000000000037919 */ /* 0x000ea40000002500 */
[----:B------:R-:W3:Y:S08]  /*0060*/  LDC.64 R22, c[0x0][0x218] ;  /* 0x00008600ff167b82 */ /* 0x000ef00000000a00 */
[----:B------:R-:W4:Y:S08]  /*0070*/  LDC.64 R24, c[0x0][0x210] ;  /* 0x00008400ff187b82 */ /* 0x000f300000000a00 */
[----:B------:R-:W5:Y:S08]  /*0080*/  LDC.64 R8, c[0x0][0x228] ;  /* 0x00008a00ff087b82 */ /* 0x000f700000000a00 */
[----:B------:R-:W3:Y:S01]  /*0090*/  LDC.64 R10, c[0x0][0x230] ;  /* 0x00008c00ff0a7b82 */ /* 0x000ee20000000a00 */
[----:B-1----:R-:W-:-:S04]  /*00a0*/  SHF.L.U32 R0, R0, 0x1, RZ ;  /* 0x0000000100007819 */ /* 0x002fc800000006ff */
[----:B------:R-:W-:-:S04]  /*00b0*/  LOP3.LUT R0, R0, 0x1fe, RZ, 0xc0, !PT ;  /* 0x000001fe00007812 */ /* 0x000fc800078ec0ff */
[----:B--2---:R-:W-:Y:S02]  /*00c0*/  LEA R0, R3, R0, 0x9 ;  /* 0x0000000003007211 */ /* 0x004fe400078e48ff */
[----:B------:R-:W1:Y:S02]  /*00d0*/  LDC.64 R2, c[0x0][0x220] ;  /* 0x00008800ff027b82 */ /* 0x000e640000000a00 */
[----:B------:R-:W-:Y:S01]  /*00e0*/  IADD3 R4, R0, 0x1, RZ ;  /* 0x0000000100047810 */ /* 0x000fe20007ffe0ff */
[C---:B------:R-:W-:Y:S01]  /*00f0*/  IMAD.HI R5, R0.reuse, 0x4186db67, RZ ;  /* 0x4186db6700057827 */ /* 0x040fe200078e02ff */
[----:B------:R-:W-:-:S03]  /*0100*/  ISETP.GE.AND P0, PT, R0, 0x7d0480, PT ;  /* 0x007d04800000780c */ /* 0x000fc60003f06270 */
[----:B------:R-:W-:Y:S01]  /*0110*/  IMAD.HI R4, R4, 0x4186db67, RZ ;  /* 0x4186db6704047827 */ /* 0x000fe200078e02ff */
[----:B------:R-:W-:-:S04]  /*0120*/  SHF.R.U32.HI R6, RZ, 0x1f, R5 ;  /* 0x0000001fff067819 */ /* 0x000fc80000011605 */
[----:B------:R-:W-:Y:S02]  /*0130*/  LEA.HI.SX32 R6, R5, R6, 0x12 ;  /* 0x0000000605067211 */ /* 0x000fe400078f92ff */
[----:B------:R-:W-:Y:S02]  /*0140*/  SHF.R.U32.HI R5, RZ, 0x1f, R4 ;  /* 0x0000001fff057819 */ /* 0x000fe40000011604 */
[----:B------:R-:W-:Y:S02]  /*0150*/  LEA.HI R7, R6, R6, RZ, 0x5 ;  /* 0x0000000606077211 */ /* 0x000fe400078f28ff */
[----:B------:R-:W-:Y:S02]  /*0160*/  LEA.HI.SX32 R17, R4, R5, 0x12 ;  /* 0x0000000504117211 */ /* 0x000fe400078f92ff */
[----:B------:R-:W-:Y:S02]  /*0170*/  LOP3.LUT R7, R7, 0xffffffe0, RZ, 0xc0, !PT ;  /* 0xffffffe007077812 */ /* 0x000fe400078ec0ff */
[----:B------:R-:W-:-:S02]  /*0180*/  LEA.HI R4, R17, R17, RZ, 0x5 ;  /* 0x0000001111047211 */ /* 0x000fc400078f28ff */
[----:B------:R-:W-:Y:S02]  /*0190*/  IADD3 R7, R6, -R7, RZ ;  /* 0x8000000706077210 */ /* 0x000fe40007ffe0ff */
[----:B------:R-:W-:-:S03]  /*01a0*/  LOP3.LUT R6, R4, 0xffffffe0, RZ, 0xc0, !PT ;  /* 0xffffffe004067812 */ /* 0x000fc600078ec0ff */
[----:B-1----:R-:W-:Y:S01]  /*01b0*/  IMAD.WIDE R4, R7, 0x4, R2 ;  /* 0x0000000407047825 */ /* 0x002fe200078e0202 */
[----:B------:R-:W-:-:S04]  /*01c0*/  IADD3 R17, R17, -R6, RZ ;  /* 0x8000000611117210 */ /* 0x000fc80007ffe0ff */
[----:B------:R-:W2:Y:S01]  /*01d0*/  @!P0 LDG.E.EL R12, desc[UR4][R4.64] ;  /* 0x00000004040c8981 */ /* 0x000ea2000c2e1900 */
[----:B------:R-:W-:-:S05]  /*01e0*/  IMAD.WIDE R20, R17, 0x4, R2 ;  /* 0x0000000411147825 */ /* 0x000fca00078e0202 */
[----:B------:R4:W2:Y:S01]  /*01f0*/  @!P0 LDG.E.EL R15, desc[UR4][R20.64] ;  /* 0x00000004140f8981 */ /* 0x0008a2000c2e1900 */
[----:B------:R-:W-:Y:S01]  /*0200*/  CS2R R2, SRZ ;  /* 0x0000000000027805 */ /* 0x000fe2000001ff00 */
[----:B---3--:R-:W-:-:S04]  /*0210*/  IMAD.WIDE R18, R7, 0x4, R22 ;  /* 0x0000000407127825 */ /* 0x008fc800078e0216 */
[----:B------:R-:W-:Y:S01]  /*0220*/  IMAD.WIDE R22, R17, 0x4, R22 ;  /* 0x0000000411167825 */ /* 0x000fe200078e0216 */
[----:B------:R-:W3:Y:S03]  /*0230*/  @!P0 LDG.E.EL R13, desc[UR4][R18.64] ;  /* 0x00000004120d8981 */ /* 0x000ee6000c2e1900 */
[----:B----4-:R-:W-:Y:S01]  /*0240*/  IMAD.WIDE R20, R0, 0x4, R24 ;  /* 0x0000000400147825 */ /* 0x010fe200078e0218 */
[----:B------:R-:W4:Y:S03]  /*0250*/  @!P0 LDG.E.EL R14, desc[UR4][R22.64] ;  /* 0x00000004160e8981 */ /* 0x000f26000c2e1900 */
[C---:B-----5:R-:W-:Y:S01]  /*0260*/  IMAD.WIDE R4, R7.reuse, 0x4, R8 ;  /* 0x0000000407047825 */ /* 0x060fe200078e0208 */
[----:B------:R-:W3:Y:S03]  /*0270*/  @!P0 LDG.E.64 R2, desc[UR4][R20.64] ;  /* 0x0000000414028981 */ /* 0x000ee6000c1e1b00 */
[----:B0-----:R-:W-:-:S04]  /*0280*/  IMAD.WIDE R6, R7, 0x4, R10 ;  /* 0x0000000407067825 */ /* 0x001fc800078e020a */
[----:B------:R-:W-:-:S04]  /*0290*/  IMAD.WIDE R8, R17, 0x4, R8 ;  /* 0x0000000411087825 */ /* 0x000fc800078e0208 */
[----:B------:R-:W-:Y:S01]  /*02a0*/  IMAD.WIDE R24, R17, 0x4, R10 ;  /* 0x0000000411187825 */ /* 0x000fe200078e020a */
[----:B------:R-:W-:Y:S02]  /*02b0*/  CS2R R16, SRZ ;  /* 0x0000000000107805 */ /* 0x000fe4000001ff00 */
[----:B------:R-:W-:-:S04]  /*02c0*/  CS2R R10, SRZ ;  /* 0x00000000000a7805 */ /* 0x000fc8000001ff00 */
[----:B------:R0:W5:Y:S04]  /*02d0*/  @!P0 LDG.E.EL R16, desc[UR4][R4.64] ;  /* 0x0000000404108981 */ /* 0x000168000c2e1900 */
[----:B------:R-:W3:Y:S04]  /*02e0*/  @!P0 LDG.E.EL R17, desc[UR4][R8.64] ;  /* 0x0000000408118981 */ /* 0x000ee8000c2e1900 */
[----:B------:R1:W5:Y:S01]  /*02f0*/  @!P0 LDG.E.EL R11, desc[UR4][R6.64] ;  /* 0x00000004060b8981 */ /* 0x000362000c2e1900 */
[----:B0-----:R-:W0:Y:S03]  /*0300*/  LDC.64 R4, c[0x0][0x238] ;  /* 0x00008e00ff047b82 */ /* 0x001e260000000a00 */
[----:B------:R-:W3:Y:S01]  /*0310*/  @!P0 LDG.E.EL R10, desc[UR4][R24.64] ;  /* 0x00000004180a8981 */ /* 0x000ee2000c2e1900 */
[----:B-1----:R-:W-:Y:S01]  /*0320*/  HFMA2.MMA R6, -RZ, RZ, 1.625, 0 ;  /* 0x3e800000ff067435 */ /* 0x002fe200000001ff */
[----:B0-----:R-:W-:-:S04]  /*0330*/  IMAD.WIDE R4, R0, 0x4, R4 ;  /* 0x0000000400047825 */ /* 0x001fc800078e0204 */
[----:B--2---:R-:W-:Y:S01]  /*0340*/  FADD R12, R12, 0.0010000000474974513054 ;  /* 0x3a83126f0c0c7421 */ /* 0x004fe20000000000 */
[----:B------:R-:W-:-:S03]  /*0350*/  FADD R15, R15, 0.0010000000474974513054 ;  /* 0x3a83126f0f0f7421 */ /* 0x000fc60000000000 */
[----:B------:R-:W0:Y:S08]  /*0360*/  MUFU.SQRT R18, R12 ;  /* 0x0000000c00127308 */ /* 0x000e300000002000 */
[----:B------:R-:W1:Y:S01]  /*0370*/  MUFU.SQRT R19, R15 ;  /* 0x0000000f00137308 */ /* 0x000e620000002000 */
[C---:B0-----:R-:W-:Y:S02]  /*0380*/  FSETP.GT.AND P1, PT, R18.reuse, 8.50705917302346158658e+37, PT ;  /* 0x7e8000001200780b */ /* 0x041fe40003f24000 */
[----:B------:R-:W-:-:S02]  /*0390*/  FSETP.GEU.AND P3, PT, R18, 1.175494350822287508e-38, PT ;  /* 0x008000001200780b */ /* 0x000fc40003f6e000 */
[C---:B-1----:R-:W-:Y:S02]  /*03a0*/  FSETP.GT.AND P2, PT, R19.reuse, 8.50705917302346158658e+37, PT ;  /* 0x7e8000001300780b */ /* 0x042fe40003f44000 */
[----:B------:R-:W-:-:S07]  /*03b0*/  FSETP.GEU.AND P4, PT, R19, 1.175494350822287508e-38, PT ;  /* 0x008000001300780b */ /* 0x000fce0003f8e000 */
[----:B------:R-:W-:-:S04]  /*03c0*/  @P1 FMUL R18, R18, 0.25 ;  /* 0x3e80000012121820 */ /* 0x000fc80000400000 */
[----:B------:R-:W-:Y:S01]  /*03d0*/  @!P3 FMUL R18, R18, 16777216 ;  /* 0x4b8000001212b820 */ /* 0x000fe20000400000 */
[----:B------:R-:W-:-:S04]  /*03e0*/  @P2 FMUL R19, R19, 0.25 ;  /* 0x3e80000013132820 */ /* 0x000fc80000400000 */
[----:B------:R-:W-:Y:S01]  /*03f0*/  @!P4 FMUL R19, R19, 16777216 ;  /* 0x4b8000001313c820 */ /* 0x000fe20000400000 */
[----:B------:R-:W0:Y:S01]  /*0400*/  MUFU.RCP R18, R18 ;  /* 0x0000001200127308 */ /* 0x000e220000001000 */
[----:B------:R-:W-:-:S07]  /*0410*/  FSEL R7, R6, 1, P1 ;  /* 0x3f80000006077808 */ /* 0x000fce0000800000 */
[----:B------:R-:W1:Y:S01]  /*0420*/  MUFU.RCP R19, R19 ;  /* 0x0000001300137308 */ /* 0x000e620000001000 */
[----:B------:R-:W-:Y:S01]  /*0430*/  FSEL R6, R6, 1, P2 ;  /* 0x3f80000006067808 */ /* 0x000fe20001000000 */
[----:B------:R-:W-:-:S04]  /*0440*/  @!P3 FMUL R7, R7, 16777216 ;  /* 0x4b8000000707b820 */ /* 0x000fc80000400000 */
[----:B------:R-:W-:Y:S01]  /*0450*/  @!P4 FMUL R6, R6, 16777216 ;  /* 0x4b8000000606c820 */ /* 0x000fe20000400000 */
[----:B---3--:R-:W-:Y:S01]  /*0460*/  FADD R2, -R13, R2 ;  /* 0x000000020d027221 */ /* 0x008fe20000000100 */
[----:B----4-:R-:W-:Y:S01]  /*0470*/  FADD R3, -R14, R3 ;  /* 0x000000030e037221 */ /* 0x010fe20000000100 */
[----:B0-----:R-:W-:Y:S01]  /*0480*/  FMUL R7, R18, R7 ;  /* 0x0000000712077220 */ /* 0x001fe20000400000 */
[----:B-1----:R-:W-:-:S03]  /*0490*/  FMUL R6, R19, R6 ;  /* 0x0000000613067220 */ /* 0x002fc60000400000 */
[----:B------:R-:W-:Y:S01]  /*04a0*/  FMUL R2, R2, R7 ;  /* 0x0000000702027220 */ /* 0x000fe20000400000 */
[----:B------:R-:W-:-:S03]  /*04b0*/  FMUL R3, R3, R6 ;  /* 0x0000000603037220 */ /* 0x000fc60000400000 */
[----:B-----5:R-:W-:Y:S01]  /*04c0*/  FFMA R2, R2, R16, R11 ;  /* 0x0000001002027223 */ /* 0x020fe2000000000b */
[----:B------:R-:W-:-:S04]  /*04d0*/  FFMA R3, R3, R17, R10 ;  /* 0x0000001103037223 */ /* 0x000fc8000000000a */
[C---:B------:R-:W-:Y:S02]  /*04e0*/  FSETP.GEU.AND P1, PT, R2.reuse, RZ, PT ;  /* 0x000000ff0200720b */ /* 0x040fe40003f2e000 */
[C---:B------:R-:W-:Y:S02]  /*04f0*/  FSETP.GEU.AND P2, PT, R3.reuse, RZ, PT ;  /* 0x000000ff0300720b */ /* 0x040fe40003f4e000 */
[----:B------:R-:W-:Y:S02]  /*0500*/  FSEL R2, R2, RZ, P1 ;  /* 0x000000ff02027208 */ /* 0x000fe40000800000 */
[----:B------:R-:W-:Y:S01]  /*0510*/  FSEL R3, R3, RZ, P2 ;  /* 0x000000ff03037208 */ /* 0x000fe20001000000 */
[----:B------:R-:W-:Y:S08]  /*0520*/  @P0 EXIT ;  /* 0x000000000000094d */ /* 0x000ff00003800000 */
[----:B------:R-:W-:Y:S01]  /*0530*/  STG.E.64 desc[UR4][R4.64], R2 ;  /* 0x0000000204007986 */ /* 0x000fe2000c101b04 */
[----:B------:R-:W-:Y:S05]  /*0540*/  EXIT ;  /* 0x000000000000794d */ /* 0x000fea0003800000 */
.L_x_0:
[----:B------:R-:W-:-:S00]  /*0550*/  BRA `(.L_x_0) ;  /* 0xfffffffc00fc7947 */ /* 0x000fc0000383ffff */
[----:B------:R-:W-:-:S00]  /*0560*/  NOP ;  /* 0x0000000000007918 */ /* 0x000fc00000000000 */
        /* <DEDUP_REMOVED lines=9> */
.L_x_1:


//--------------------- .nv.global.init           --------------------------
	.section	.nv.global.init,"aw",@progbits
.nv.global.init:
	.type		_$_str,@object
	.size		_$_str,(_$_str_$_2 - _$_str)
_$_str:
        /*0000*/ 	.byte	0x5f, 0x5f, 0x43, 0x55, 0x44, 0x41, 0x5f, 0x46, 0x54, 0x5a, 0x00
	.type		_$_str_$_2,@object
	.size		_$_str_$_2,(.L_1 - _$_str_$_2)
_$_str_$_2:
        /*000b*/ 	.byte	0x5f, 0x5f, 0x43, 0x55, 0x44, 0x41, 0x5f, 0x50, 0x52, 0x45, 0x43, 0x5f, 0x53, 0x51, 0x52, 0x54
        /*001b*/ 	.byte	0x00
.L_1:


//--------------------- .nv.constant0.triton_poi_fused__native_batch_norm_legit_no_training_relu_1 --------------------------
	.section	.nv.constant0.triton_poi_fused__native_batch_norm_legit_no_training_relu_1,"a",@progbits
	.sectionflags	@""
	.align	4
.nv.constant0.triton_poi_fused__native_batch_norm_legit_no_training_relu_1:
	.zero		580
